	.headerflags	@"EF_CUDA_TEXMODE_UNIFIED EF_CUDA_64BIT_ADDRESS EF_CUDA_ACCELERATORS EF_CUDA_SM90 EF_CUDA_VIRTUAL_SM(EF_CUDA_SM90)"
	.elftype	@"ET_EXEC"


//--------------------- .nv.info                  --------------------------
	.section	.nv.info,"",@"SHT_CUDA_INFO"
	.align	4


	//----- nvinfo : EIATTR_REGCOUNT
	.align		4
        /*0000*/ 	.byte	0x04, 0x2f
        /*0002*/ 	.short	(.L_1 - .L_0)
	.align		4
.L_0:
        /*0004*/ 	.word	index@(triton_poi_fused_max_pool2d_with_indices_17)
        /*0008*/ 	.word	0x00000028


	//----- nvinfo : EIATTR_MIN_STACK_SIZE
	.align		4
.L_1:
        /*000c*/ 	.byte	0x04, 0x12
        /*000e*/ 	.short	(.L_3 - .L_2)
	.align		4
.L_2:
        /*0010*/ 	.word	index@(triton_poi_fused_max_pool2d_with_indices_17)
        /*0014*/ 	.word	0x00000000


	//----- nvinfo : EIATTR_FRAME_SIZE
	.align		4
.L_3:
        /*0018*/ 	.byte	0x04, 0x11
        /*001a*/ 	.short	(.L_5 - .L_4)
	.align		4
.L_4:
        /*001c*/ 	.word	index@(triton_poi_fused_max_pool2d_with_indices_17)
        /*0020*/ 	.word	0x00000000


	//----- nvinfo : EIATTR_MIN_STACK_SIZE
	.align		4
.L_5:
        /*0024*/ 	.byte	0x04, 0x12
        /*0026*/ 	.short	(.L_7 - .L_6)
	.align		4
.L_6:
        /*0028*/ 	.word	index@(triton_poi_fused_max_pool2d_with_indices_17)
        /*002c*/ 	.word	0x00000000
.L_7:


//--------------------- .nv.info.triton_poi_fused_max_pool2d_with_indices_17 --------------------------
	.section	.nv.info.triton_poi_fused_max_pool2d_with_indices_17,"",@"SHT_CUDA_INFO"
	.sectionflags	@""
	.align	4


	//----- nvinfo : EIATTR_CUDA_API_VERSION
	.align		4
        /*0000*/ 	.byte	0x04, 0x37
        /*0002*/ 	.short	(.L_9 - .L_8)
.L_8:
        /*0004*/ 	.word	0x0000007c


	//----- nvinfo : EIATTR_KPARAM_INFO
	.align		4
.L_9:
        /*0008*/ 	.byte	0x04, 0x17
        /*000a*/ 	.short	(.L_11 - .L_10)
.L_10:
        /*000c*/ 	.word	0x00000000
        /*0010*/ 	.short	0x0003
        /*0012*/ 	.short	0x0018
        /*0014*/ 	.byte	0x00, 0xf0, 0x11, 0x00


	//----- nvinfo : EIATTR_KPARAM_INFO
	.align		4
.L_11:
        /*0018*/ 	.byte	0x04, 0x17
        /*001a*/ 	.short	(.L_13 - .L_12)
.L_12:
        /*001c*/ 	.word	0x00000000
        /*0020*/ 	.short	0x0002
        /*0022*/ 	.short	0x0010
        /*0024*/ 	.byte	0x00, 0xf4, 0x21, 0x00


	//----- nvinfo : EIATTR_KPARAM_INFO
	.align		4
.L_13:
        /*0028*/ 	.byte	0x04, 0x17
        /*002a*/ 	.short	(.L_15 - .L_14)
.L_14:
        /*002c*/ 	.word	0x00000000
        /*0030*/ 	.short	0x0001
        /*0032*/ 	.short	0x0008
        /*0034*/ 	.byte	0x00, 0xf4, 0x21, 0x00


	//----- nvinfo : EIATTR_KPARAM_INFO
	.align		4
.L_15:
        /*0038*/ 	.byte	0x04, 0x17
        /*003a*/ 	.short	(.L_17 - .L_16)
.L_16:
        /*003c*/ 	.word	0x00000000
        /*0040*/ 	.short	0x0000
        /*0042*/ 	.short	0x0000
        /*0044*/ 	.byte	0x00, 0xf4, 0x21, 0x00


	//----- nvinfo : EIATTR_SPARSE_MMA_MASK
	.align		4
.L_17:
        /*0048*/ 	.byte	0x03, 0x50
        /*004a*/ 	.short	0x0000


	//----- nvinfo : EIATTR_MAXREG_COUNT
	.align		4
        /*004c*/ 	.byte	0x03, 0x1b
        /*004e*/ 	.short	0x00ff


	//----- nvinfo : EIATTR_EXIT_INSTR_OFFSETS
	.align		4
        /*0050*/ 	.byte	0x04, 0x1c
        /*0052*/ 	.short	(.L_19 - .L_18)


	//   ....[0]....
.L_18:
        /*0054*/ 	.word	0x00000f70


	//----- nvinfo : EIATTR_REQNTID
	.align		4
.L_19:
        /*0058*/ 	.byte	0x04, 0x10
        /*005a*/ 	.short	(.L_21 - .L_20)
.L_20:
        /*005c*/ 	.word	0x00000080
        /*0060*/ 	.word	0x00000001
        /*0064*/ 	.word	0x00000001


	//----- nvinfo : EIATTR_CBANK_PARAM_SIZE
	.align		4
.L_21:
        /*0068*/ 	.byte	0x03, 0x19
        /*006a*/ 	.short	0x001c


	//----- nvinfo : EIATTR_PARAM_CBANK
	.align		4
        /*006c*/ 	.byte	0x04, 0x0a
        /*006e*/ 	.short	(.L_23 - .L_22)
	.align		4
.L_22:
        /*0070*/ 	.word	index@(.nv.constant0.triton_poi_fused_max_pool2d_with_indices_17)
        /*0074*/ 	.short	0x0210
        /*0076*/ 	.short	0x001c


	//----- nvinfo : EIATTR_SW_WAR
	.align		4
.L_23:
        /*0078*/ 	.byte	0x04, 0x36
        /*007a*/ 	.short	(.L_25 - .L_24)
.L_24:
        /*007c*/ 	.word	0x00000008
.L_25:


//--------------------- .nv.callgraph             --------------------------
	.section	.nv.callgraph,"",@"SHT_CUDA_CALLGRAPH"
	.align	4
	.sectionentsize	8
	.align		4
        /*0000*/ 	.word	0x00000000
	.align		4
        /*0004*/ 	.word	0xffffffff
	.align		4
        /*0008*/ 	.word	0x00000000
	.align		4
        /*000c*/ 	.word	0xfffffffe
	.align		4
        /*0010*/ 	.word	0x00000000
	.align		4
        /*0014*/ 	.word	0xfffffffd
	.align		4
        /*0018*/ 	.word	0x00000000
	.align		4
        /*001c*/ 	.word	0xfffffffc


//--------------------- .text.triton_poi_fused_max_pool2d_with_indices_17 --------------------------
	.section	.text.triton_poi_fused_max_pool2d_with_indices_17,"ax",@progbits
	.sectionflags	@"SHF_BARRIERS=1"
	.align	128
        .global         triton_poi_fused_max_pool2d_with_indices_17
        .type           triton_poi_fused_max_pool2d_with_indices_17,@function
        .size           triton_poi_fused_max_pool2d_with_indices_17,(.L_x_1 - triton_poi_fused_max_pool2d_with_indices_17)
        .other          triton_poi_fused_max_pool2d_with_indices_17,@"STO_CUDA_ENTRY STV_DEFAULT"
triton_poi_fused_max_pool2d_with_indices_17:
.text.triton_poi_fused_max_pool2d_with_indices_17:
[----:B------:R-:W-:Y:S01]  /*0000*/  LDC R1, c[0x0][0x28] ;  /* 0x00000a00ff017b82 */ /* 0x000fe20000000800 */
[----:B------:R-:W1:Y:S01]  /*0010*/  S2R R0, SR_TID.X ;  /* 0x0000000000007919 */ /* 0x000e620000002100 */
[----:B------:R-:W-:Y:S01]  /*0020*/  ULDC.64 UR6, c[0x0][0x208] ;  /* 0x0000820000067ab9 */ /* 0x000fe20000000a00 */
[----:B------:R-:W2:Y:S05]  /*0030*/  S2R R3, SR_CTAID.X ;  /* 0x0000000000037919 */ /* 0x000eaa0000002500 */
[----:B------:R-:W3:Y:S01]  /*0040*/  S2UR UR5, SR_CgaCtaId ;  /* 0x00000000000579c3 */ /* 0x000ee20000008800 */
[----:B------:R-:W-:Y:S01]  /*0050*/  UMOV UR4, 0x400 ;  /* 0x0000040000047882 */ /* 0x000fe20000000000 */
[----:B------:R-:W-:Y:S01]  /*0060*/  ULDC.64 UR8, c[0x0][0x220] ;  /* 0x0000880000087ab9 */ /* 0x000fe20000000a00 */
[----:B-1----:R-:W-:-:S02]  /*0070*/  IMAD.SHL.U32 R36, R0, 0x8, RZ ;  /* 0x0000000800247824 */ /* 0x002fc400078e00ff */
[----:B--2---:R-:W-:-:S03]  /*0080*/  IMAD.SHL.U32 R3, R3, 0x400, RZ ;  /* 0x0000040003037824 */ /* 0x004fc600078e00ff */
[----:B------:R-:W-:-:S04]  /*0090*/  LOP3.LUT R36, R36, 0x3f8, RZ, 0xc0, !PT ;  /* 0x000003f824247812 */ /* 0x000fc800078ec0ff */
[----:B------:R-:W-:-:S05]  /*00a0*/  LOP3.LUT R2, R3, R36, RZ, 0xfc, !PT ;  /* 0x0000002403027212 */ /* 0x000fca00078efcff */
[----:B------:R-:W-:-:S05]  /*00b0*/  IMAD.HI R4, R2, 0x66666667, RZ ;  /* 0x6666666702047827 */ /* 0x000fca00078e02ff */
[----:B------:R-:W-:-:S04]  /*00c0*/  SHF.R.U32.HI R5, RZ, 0x1f, R4 ;  /* 0x0000001fff057819 */ /* 0x000fc80000011604 */
[CC--:B------:R-:W-:Y:S02]  /*00d0*/  LEA.HI.SX32 R27, R4.reuse, R5.reuse, 0x19 ;  /* 0x00000005041b7211 */ /* 0x0c0fe400078fcaff */
[----:B------:R-:W-:Y:S02]  /*00e0*/  LEA.HI R5, R4, R5, RZ, 0x16 ;  /* 0x0000000504057211 */ /* 0x000fe400078fb0ff */
[----:B------:R-:W-:-:S04]  /*00f0*/  LEA.HI R6, R27, R27, RZ, 0x3 ;  /* 0x0000001b1b067211 */ /* 0x000fc800078f18ff */
[----:B------:R-:W-:Y:S02]  /*0100*/  LOP3.LUT R8, R6, 0xfffffff8, RZ, 0xc0, !PT ;  /* 0xfffffff806087812 */ /* 0x000fe400078ec0ff */
[----:B------:R-:W1:Y:S03]  /*0110*/  LDC.64 R6, c[0x0][0x210] ;  /* 0x00008400ff067b82 */ /* 0x000e660000000a00 */
[C---:B------:R-:W-:Y:S02]  /*0120*/  IMAD.IADD R8, R27.reuse, 0x1, -R8 ;  /* 0x000000011b087824 */ /* 0x040fe400078e0a08 */
[----:B------:R-:W-:Y:S02]  /*0130*/  IMAD R27, R27, -0x140, R2 ;  /* 0xfffffec01b1b7824 */ /* 0x000fe400078e0202 */
[----:B------:R-:W-:-:S04]  /*0140*/  IMAD R5, R5, 0x10, R8 ;  /* 0x0000001005057824 */ /* 0x000fc800078e0208 */
[----:B------:R-:W-:-:S04]  /*0150*/  IMAD R34, R5, 0x280, RZ ;  /* 0x0000028005227824 */ /* 0x000fc800078e02ff */
[----:B------:R-:W-:Y:S02]  /*0160*/  VIADD R32, R34, 0x140 ;  /* 0x0000014022207836 */ /* 0x000fe40000000000 */
[C---:B------:R-:W-:Y:S02]  /*0170*/  IMAD.IADD R17, R27.reuse, 0x1, R34 ;  /* 0x000000011b117824 */ /* 0x040fe400078e0222 */
[----:B------:R-:W-:Y:S02]  /*0180*/  IMAD.IADD R13, R27, 0x1, R32 ;  /* 0x000000011b0d7824 */ /* 0x000fe400078e0220 */
[----:B-1----:R-:W-:-:S04]  /*0190*/  IMAD.WIDE R16, R17, 0x4, R6 ;  /* 0x0000000411107825 */ /* 0x002fc800078e0206 */
[----:B------:R-:W-:Y:S02]  /*01a0*/  IMAD.WIDE R12, R13, 0x4, R6 ;  /* 0x000000040d0c7825 */ /* 0x000fe400078e0206 */
[----:B------:R-:W2:Y:S02]  /*01b0*/  LDG.E.128 R16, desc[UR6][R16.64] ;  /* 0x0000000610107981 */ /* 0x000ea4000c1e1d00 */
[----:B------:R-:W-:Y:S02]  /*01c0*/  VIADD R22, R34, 0x1400 ;  /* 0x0000140022167836 */ /* 0x000fe40000000000 */
[----:B------:R-:W2:Y:S02]  /*01d0*/  LDG.E.128 R12, desc[UR6][R12.64] ;  /* 0x000000060c0c7981 */ /* 0x000ea4000c1e1d00 */
[----:B------:R-:W-:-:S04]  /*01e0*/  IMAD.IADD R9, R27, 0x1, R22 ;  /* 0x000000011b097824 */ /* 0x000fc800078e0216 */
[----:B------:R-:W-:-:S06]  /*01f0*/  IMAD.WIDE R8, R9, 0x4, R6 ;  /* 0x0000000409087825 */ /* 0x000fcc00078e0206 */
[----:B------:R-:W4:Y:S01]  /*0200*/  LDG.E.128 R8, desc[UR6][R8.64] ;  /* 0x0000000608087981 */ /* 0x000f22000c1e1d00 */
[----:B------:R-:W-:Y:S01]  /*0210*/  VIADD R28, R34, 0x1540 ;  /* 0x00001540221c7836 */ /* 0x000fe20000000000 */
[----:B--2---:R-:W-:Y:S02]  /*0220*/  FSETP.GT.AND P5, PT, R15, R19, PT ;  /* 0x000000130f00720b */ /* 0x004fe40003fa4000 */
[----:B------:R-:W-:Y:S02]  /*0230*/  FSETP.GT.AND P2, PT, R14, R18, PT ;  /* 0x000000120e00720b */ /* 0x000fe40003f44000 */
[----:B------:R-:W-:Y:S02]  /*0240*/  FSETP.GT.AND P3, PT, R12, R16, PT ;  /* 0x000000100c00720b */ /* 0x000fe40003f64000 */
[----:B------:R-:W-:Y:S02]  /*0250*/  FSETP.GT.AND P4, PT, R13, R17, PT ;  /* 0x000000110d00720b */ /* 0x000fe40003f84000 */
[----:B------:R-:W-:-:S02]  /*0260*/  FSETP.NAN.AND P1, PT, R15, R15, PT ;  /* 0x0000000f0f00720b */ /* 0x000fc40003f28000 */
[C---:B------:R-:W-:Y:S02]  /*0270*/  FSETP.NAN.AND P0, PT, R14.reuse, R14, PT ;  /* 0x0000000e0e00720b */ /* 0x040fe40003f08000 */
[----:B------:R-:W-:Y:S02]  /*0280*/  P2R R5, PR, RZ, 0x4 ;  /* 0x00000004ff057803 */ /* 0x000fe40000000000 */
[----:B------:R-:W-:Y:S02]  /*0290*/  @!P5 SEL R15, R15, R19, P1 ;  /* 0x000000130f0fd207 */ /* 0x000fe40000800000 */
[----:B------:R-:W-:Y:S02]  /*02a0*/  @!P2 SEL R14, R14, R18, P0 ;  /* 0x000000120e0ea207 */ /* 0x000fe40000000000 */
[----:B------:R-:W-:Y:S02]  /*02b0*/  FSETP.NAN.AND P0, PT, R12, R12, PT ;  /* 0x0000000c0c00720b */ /* 0x000fe40003f08000 */
[----:B----4-:R-:W-:-:S02]  /*02c0*/  FSETP.NAN.AND P1, PT, R8, R8, PT ;  /* 0x000000080800720b */ /* 0x010fc40003f28000 */
[----:B------:R-:W-:Y:S02]  /*02d0*/  FSETP.NAN.AND P2, PT, R13, R13, PT ;  /* 0x0000000d0d00720b */ /* 0x000fe40003f48000 */
[----:B------:R-:W-:Y:S02]  /*02e0*/  @!P3 SEL R12, R12, R16, P0 ;  /* 0x000000100c0cb207 */ /* 0x000fe40000000000 */
[----:B------:R-:W-:Y:S02]  /*02f0*/  FSETP.NAN.AND P0, PT, R9, R9, PT ;  /* 0x000000090900720b */ /* 0x000fe40003f08000 */
[----:B------:R-:W-:Y:S01]  /*0300*/  @!P4 SEL R13, R13, R17, P2 ;  /* 0x000000110d0dc207 */ /* 0x000fe20001000000 */
[----:B------:R-:W-:Y:S01]  /*0310*/  IMAD.IADD R17, R27, 0x1, R28 ;  /* 0x000000011b117824 */ /* 0x000fe200078e021c */
[----:B------:R-:W-:Y:S02]  /*0320*/  FSETP.GEU.AND P2, PT, R12, R8, PT ;  /* 0x000000080c00720b */ /* 0x000fe40003f4e000 */
[----:B------:R-:W-:Y:S01]  /*0330*/  LOP3.LUT R33, R3, 0x4, R36, 0xfe, !PT ;  /* 0x0000000403217812 */ /* 0x000fe200078efe24 */
[----:B------:R-:W-:Y:S01]  /*0340*/  IMAD.WIDE R16, R17, 0x4, R6 ;  /* 0x0000000411107825 */ /* 0x000fe200078e0206 */
[----:B------:R-:W-:-:S02]  /*0350*/  P2R R23, PR, RZ, 0x4 ;  /* 0x00000004ff177803 */ /* 0x000fc40000000000 */
[----:B------:R-:W-:Y:S02]  /*0360*/  @!P1 SEL R8, R8, R12, !P2 ;  /* 0x0000000c08089207 */ /* 0x000fe40005000000 */
[----:B------:R-:W-:Y:S02]  /*0370*/  FSETP.GEU.AND P2, PT, R13, R9, PT ;  /* 0x000000090d00720b */ /* 0x000fe40003f4e000 */
[-C--:B------:R-:W-:Y:S02]  /*0380*/  FSETP.GEU.AND P1, PT, R14, R10.reuse, PT ;  /* 0x0000000a0e00720b */ /* 0x080fe40003f2e000 */
[----:B------:R-:W-:Y:S02]  /*0390*/  @!P0 SEL R9, R9, R13, !P2 ;  /* 0x0000000d09098207 */ /* 0x000fe40005000000 */
[----:B------:R-:W-:Y:S02]  /*03a0*/  FSETP.NAN.AND P0, PT, R10, R10, PT ;  /* 0x0000000a0a00720b */ /* 0x000fe40003f08000 */
[----:B------:R-:W-:-:S02]  /*03b0*/  P2R R25, PR, RZ, 0x2 ;  /* 0x00000002ff197803 */ /* 0x000fc40000000000 */
[----:B------:R-:W-:Y:S02]  /*03c0*/  P2R R24, PR, RZ, 0x4 ;  /* 0x00000004ff187803 */ /* 0x000fe40000000000 */
[----:B------:R-:W-:Y:S02]  /*03d0*/  P2R R4, PR, RZ, 0x20 ;  /* 0x00000020ff047803 */ /* 0x000fe40000000000 */
[----:B------:R-:W-:Y:S02]  /*03e0*/  P2R R21, PR, RZ, 0x8 ;  /* 0x00000008ff157803 */ /* 0x000fe40000000000 */
[----:B------:R-:W-:-:S03]  /*03f0*/  P2R R20, PR, RZ, 0x10 ;  /* 0x00000010ff147803 */ /* 0x000fc60000000000 */
[----:B------:R-:W-:Y:S02]  /*0400*/  @!P0 SEL R10, R10, R14, !P1 ;  /* 0x0000000e0a0a8207 */ /* 0x000fe40004800000 */
[-C--:B------:R-:W-:Y:S02]  /*0410*/  FSETP.NAN.AND P0, PT, R11, R11.reuse, PT ;  /* 0x0000000b0b00720b */ /* 0x080fe40003f08000 */
[----:B------:R-:W-:-:S04]  /*0420*/  FSETP.GEU.AND P1, PT, R15, R11, PT ;  /* 0x0000000b0f00720b */ /* 0x000fc80003f2e000 */
[----:B------:R-:W-:-:S07]  /*0430*/  P2R R26, PR, RZ, 0x2 ;  /* 0x00000002ff1a7803 */ /* 0x000fce0000000000 */
[----:B------:R-:W-:Y:S02]  /*0440*/  @!P0 SEL R11, R11, R15, !P1 ;  /* 0x0000000f0b0b8207 */ /* 0x000fe40004800000 */
[----:B------:R-:W2:Y:S02]  /*0450*/  LDG.E.128 R12, desc[UR6][R16.64] ;  /* 0x00000006100c7981 */ /* 0x000ea4000c1e1d00 */
[-C--:B--2---:R-:W-:Y:S02]  /*0460*/  FSETP.NAN.AND P0, PT, R15, R15.reuse, PT ;  /* 0x0000000f0f00720b */ /* 0x084fe40003f08000 */
[----:B------:R-:W-:-:S04]  /*0470*/  FSETP.GEU.AND P1, PT, R11, R15, PT ;  /* 0x0000000f0b00720b */ /* 0x000fc80003f2e000 */
[----:B------:R-:W-:-:S07]  /*0480*/  P2R R27, PR, RZ, 0x2 ;  /* 0x00000002ff1b7803 */ /* 0x000fce0000000000 */
[----:B------:R-:W-:Y:S02]  /*0490*/  @!P0 SEL R15, R15, R11, !P1 ;  /* 0x0000000b0f0f8207 */ /* 0x000fe40004800000 */
[-C--:B------:R-:W-:Y:S02]  /*04a0*/  FSETP.NAN.AND P0, PT, R14, R14.reuse, PT ;  /* 0x0000000e0e00720b */ /* 0x080fe40003f08000 */
        /* <DEDUP_REMOVED lines=10> */
[----:B------:R-:W-:Y:S01]  /*0550*/  @!P0 SEL R12, R12, R8, !P1 ;  /* 0x000000080c0c8207 */ /* 0x000fe20004800000 */
[----:B------:R-:W-:-:S05]  /*0560*/  IMAD.HI R8, R33, 0x66666667, RZ ;  /* 0x6666666721087827 */ /* 0x000fca00078e02ff */
[----:B------:R-:W-:-:S04]  /*0570*/  SHF.R.U32.HI R9, RZ, 0x1f, R8 ;  /* 0x0000001fff097819 */ /* 0x000fc80000011608 */
[----:B------:R-:W-:-:S05]  /*0580*/  LEA.HI.SX32 R8, R8, R9, 0x19 ;  /* 0x0000000908087211 */ /* 0x000fca00078fcaff */
[----:B------:R-:W-:-:S04]  /*0590*/  IMAD R33, R8, -0x140, R33 ;  /* 0xfffffec008217824 */ /* 0x000fc800078e0221 */
[C---:B------:R-:W-:Y:S02]  /*05a0*/  IMAD.IADD R17, R33.reuse, 0x1, R34 ;  /* 0x0000000121117824 */ /* 0x040fe400078e0222 */
[----:B------:R-:W-:Y:S02]  /*05b0*/  IMAD.IADD R35, R33, 0x1, R32 ;  /* 0x0000000121237824 */ /* 0x000fe400078e0220 */
[----:B------:R-:W-:-:S04]  /*05c0*/  IMAD.WIDE R16, R17, 0x4, R6 ;  /* 0x0000000411107825 */ /* 0x000fc800078e0206 */
[----:B------:R-:W-:Y:S02]  /*05d0*/  IMAD.WIDE R34, R35, 0x4, R6 ;  /* 0x0000000423227825 */ /* 0x000fe400078e0206 */
[----:B------:R-:W2:Y:S04]  /*05e0*/  LDG.E.128 R16, desc[UR6][R16.64] ;  /* 0x0000000610107981 */ /* 0x000ea8000c1e1d00 */
[----:B------:R-:W2:Y:S02]  /*05f0*/  LDG.E.128 R8, desc[UR6][R34.64] ;  /* 0x0000000622087981 */ /* 0x000ea4000c1e1d00 */
[C---:B--2---:R-:W-:Y:S02]  /*0600*/  FSETP.GT.AND P1, PT, R9.reuse, R17, PT ;  /* 0x000000110900720b */ /* 0x044fe40003f24000 */
[----:B------:R-:W-:-:S02]  /*0610*/  FSETP.NAN.AND P0, PT, R9, R9, PT ;  /* 0x000000090900720b */ /* 0x000fc40003f08000 */
[----:B------:R-:W-:-:S09]  /*0620*/  P2R R32, PR, RZ, 0x2 ;  /* 0x00000002ff207803 */ /* 0x000fd20000000000 */
[----:B------:R-:W-:Y:S01]  /*0630*/  @!P1 SEL R9, R9, R17, P0 ;  /* 0x0000001109099207 */ /* 0x000fe20000000000 */
[----:B------:R-:W-:Y:S01]  /*0640*/  IMAD.IADD R17, R33, 0x1, R22 ;  /* 0x0000000121117824 */ /* 0x000fe200078e0216 */
[C---:B------:R-:W-:Y:S02]  /*0650*/  FSETP.GT.AND P1, PT, R10.reuse, R18, PT ;  /* 0x000000120a00720b */ /* 0x040fe40003f24000 */
[----:B------:R-:W-:Y:S02]  /*0660*/  FSETP.NAN.AND P0, PT, R10, R10, PT ;  /* 0x0000000a0a00720b */ /* 0x000fe40003f08000 */
[----:B------:R-:W-:-:S09]  /*0670*/  P2R R34, PR, RZ, 0x2 ;  /* 0x00000002ff227803 */ /* 0x000fd20000000000 */
[----:B------:R-:W-:Y:S02]  /*0680*/  @!P1 SEL R10, R10, R18, P0 ;  /* 0x000000120a0a9207 */ /* 0x000fe40000000000 */
[C---:B------:R-:W-:Y:S02]  /*0690*/  FSETP.GT.AND P1, PT, R11.reuse, R19, PT ;  /* 0x000000130b00720b */ /* 0x040fe40003f24000 */
[----:B------:R-:W-:Y:S02]  /*06a0*/  FSETP.NAN.AND P0, PT, R11, R11, PT ;  /* 0x0000000b0b00720b */ /* 0x000fe40003f08000 */
[----:B------:R-:W-:-:S09]  /*06b0*/  P2R R35, PR, RZ, 0x2 ;  /* 0x00000002ff237803 */ /* 0x000fd20000000000 */
[----:B------:R-:W-:Y:S02]  /*06c0*/  @!P1 SEL R11, R11, R19, P0 ;  /* 0x000000130b0b9207 */ /* 0x000fe40000000000 */
[C---:B------:R-:W-:Y:S02]  /*06d0*/  FSETP.GT.AND P1, PT, R8.reuse, R16, PT ;  /* 0x000000100800720b */ /* 0x040fe40003f24000 */
[----:B------:R-:W-:Y:S02]  /*06e0*/  FSETP.NAN.AND P0, PT, R8, R8, PT ;  /* 0x000000080800720b */ /* 0x000fe40003f08000 */
[----:B------:R-:W-:-:S09]  /*06f0*/  P2R R36, PR, RZ, 0x2 ;  /* 0x00000002ff247803 */ /* 0x000fd20000000000 */
[----:B------:R-:W-:Y:S01]  /*0700*/  @!P1 SEL R8, R8, R16, P0 ;  /* 0x0000001008089207 */ /* 0x000fe20000000000 */
[----:B------:R-:W-:-:S06]  /*0710*/  IMAD.WIDE R16, R17, 0x4, R6 ;  /* 0x0000000411107825 */ /* 0x000fcc00078e0206 */
[----:B------:R-:W2:Y:S02]  /*0720*/  LDG.E.128 R16, desc[UR6][R16.64] ;  /* 0x0000000610107981 */ /* 0x000ea4000c1e1d00 */
[-C--:B--2---:R-:W-:Y:S02]  /*0730*/  FSETP.NAN.AND P0, PT, R19, R19.reuse, PT ;  /* 0x000000131300720b */ /* 0x084fe40003f08000 */
[----:B------:R-:W-:Y:S02]  /*0740*/  FSETP.GEU.AND P1, PT, R11, R19, PT ;  /* 0x000000130b00720b */ /* 0x000fe40003f2e000 */
[----:B------:R-:W-:Y:S02]  /*0750*/  FSETP.NAN.AND P2, PT, R17, R17, PT ;  /* 0x000000111100720b */ /* 0x000fe40003f48000 */
[----:B------:R-:W-:Y:S02]  /*0760*/  P2R R22, PR, RZ, 0x2 ;  /* 0x00000002ff167803 */ /* 0x000fe40000000000 */
[----:B------:R-:W-:-:S05]  /*0770*/  FSETP.NAN.AND P3, PT, R16, R16, PT ;  /* 0x000000101000720b */ /* 0x000fca0003f68000 */
[----:B------:R-:W-:Y:S02]  /*0780*/  @!P0 SEL R19, R19, R11, !P1 ;  /* 0x0000000b13138207 */ /* 0x000fe40004800000 */
[-C--:B------:R-:W-:Y:S02]  /*0790*/  FSETP.NAN.AND P1, PT, R18, R18.reuse, PT ;  /* 0x000000121200720b */ /* 0x080fe40003f28000 */
[----:B------:R-:W-:-:S11]  /*07a0*/  FSETP.GEU.AND P0, PT, R10, R18, PT ;  /* 0x000000120a00720b */ /* 0x000fd60003f0e000 */
[----:B------:R-:W-:Y:S02]  /*07b0*/  @!P1 SEL R18, R18, R10, !P0 ;  /* 0x0000000a12129207 */ /* 0x000fe40004000000 */
[----:B------:R-:W-:Y:S02]  /*07c0*/  P2R R10, PR, RZ, 0x1 ;  /* 0x00000001ff0a7803 */ /* 0x000fe40000000000 */
[----:B------:R-:W-:Y:S02]  /*07d0*/  ISETP.NE.AND P0, PT, R22, RZ, PT ;  /* 0x000000ff1600720c */ /* 0x000fe40003f05270 */
[----:B------:R-:W-:Y:S02]  /*07e0*/  FSETP.GEU.AND P1, PT, R9, R17, PT ;  /* 0x000000110900720b */ /* 0x000fe40003f2e000 */
[----:B------:R-:W-:Y:S02]  /*07f0*/  P2R R11, PR, RZ, 0x1 ;  /* 0x00000001ff0b7803 */ /* 0x000fe40000000000 */
[----:B------:R-:W-:-:S02]  /*0800*/  ISETP.NE.AND P0, PT, R25, RZ, PT ;  /* 0x000000ff1900720c */ /* 0x000fc40003f05270 */
        /* <DEDUP_REMOVED lines=9> */
[----:B------:R-:W-:Y:S02]  /*08a0*/  P2R R9, PR, RZ, 0x2 ;  /* 0x00000002ff097803 */ /* 0x000fe40000000000 */
[----:B------:R-:W-:Y:S02]  /*08b0*/  P2R R23, PR, RZ, 0x1 ;  /* 0x00000001ff177803 */ /* 0x000fe40000000000 */
[----:B------:R-:W-:-:S02]  /*08c0*/  ISETP.NE.AND P0, PT, R35, RZ, PT ;  /* 0x000000ff2300720c */ /* 0x000fc40003f05270 */
[----:B------:R-:W-:Y:S02]  /*08d0*/  ISETP.NE.AND P1, PT, R31, RZ, PT ;  /* 0x000000ff1f00720c */ /* 0x000fe40003f25270 */
[----:B------:R-:W-:Y:S02]  /*08e0*/  P2R R26, PR, RZ, 0x1 ;  /* 0x00000001ff1a7803 */ /* 0x000fe40000000000 */
[----:B------:R-:W-:Y:S02]  /*08f0*/  ISETP.NE.AND P0, PT, R34, RZ, PT ;  /* 0x000000ff2200720c */ /* 0x000fe40003f05270 */
[----:B------:R-:W-:Y:S02]  /*0900*/  P2R R31, PR, RZ, 0x2 ;  /* 0x00000002ff1f7803 */ /* 0x000fe40000000000 */
[----:B------:R-:W-:Y:S02]  /*0910*/  P2R R34, PR, RZ, 0x1 ;  /* 0x00000001ff227803 */ /* 0x000fe40000000000 */
[----:B------:R-:W-:-:S02]  /*0920*/  ISETP.NE.AND P0, PT, R4, RZ, PT ;  /* 0x000000ff0400720c */ /* 0x000fc40003f05270 */
[----:B------:R-:W-:Y:S02]  /*0930*/  ISETP.NE.AND P1, PT, R30, RZ, PT ;  /* 0x000000ff1e00720c */ /* 0x000fe40003f25270 */
[----:B------:R-:W-:Y:S02]  /*0940*/  P2R R35, PR, RZ, 0x1 ;  /* 0x00000001ff237803 */ /* 0x000fe40000000000 */
[----:B------:R-:W-:Y:S01]  /*0950*/  ISETP.NE.AND P0, PT, R5, RZ, PT ;  /* 0x000000ff0500720c */ /* 0x000fe20003f05270 */
[----:B------:R-:W-:Y:S01]  /*0960*/  IMAD.IADD R5, R33, 0x1, R28 ;  /* 0x0000000121057824 */ /* 0x000fe200078e021c */
[----:B------:R-:W-:Y:S02]  /*0970*/  P2R R30, PR, RZ, 0x2 ;  /* 0x00000002ff1e7803 */ /* 0x000fe40000000000 */
[----:B------:R-:W-:Y:S01]  /*0980*/  P2R R37, PR, RZ, 0x1 ;  /* 0x00000001ff257803 */ /* 0x000fe20000000000 */
[----:B------:R-:W-:Y:S01]  /*0990*/  IMAD.WIDE R4, R5, 0x4, R6 ;  /* 0x0000000405047825 */ /* 0x000fe200078e0206 */
[----:B------:R-:W-:-:S02]  /*09a0*/  ISETP.NE.AND P0, PT, R20, RZ, PT ;  /* 0x000000ff1400720c */ /* 0x000fc40003f05270 */
[----:B------:R-:W-:Y:S02]  /*09b0*/  ISETP.NE.AND P1, PT, R29, RZ, PT ;  /* 0x000000ff1d00720c */ /* 0x000fe40003f25270 */
[----:B------:R-:W-:Y:S01]  /*09c0*/  P2R R20, PR, RZ, 0x1 ;  /* 0x00000001ff147803 */ /* 0x000fe20000000000 */
[----:B------:R-:W2:Y:S01]  /*09d0*/  LDG.E.128 R4, desc[UR6][R4.64] ;  /* 0x0000000604047981 */ /* 0x000ea2000c1e1d00 */
[----:B------:R-:W-:Y:S02]  /*09e0*/  ISETP.NE.AND P0, PT, R21, RZ, PT ;  /* 0x000000ff1500720c */ /* 0x000fe40003f05270 */
[----:B------:R-:W-:Y:S02]  /*09f0*/  P2R R29, PR, RZ, 0x2 ;  /* 0x00000002ff1d7803 */ /* 0x000fe40000000000 */
[----:B------:R-:W-:Y:S02]  /*0a00*/  P2R R21, PR, RZ, 0x1 ;  /* 0x00000001ff157803 */ /* 0x000fe40000000000 */
[----:B------:R-:W-:Y:S01]  /*0a10*/  ISETP.NE.AND P1, PT, R27, RZ, PT ;  /* 0x000000ff1b00720c */ /* 0x000fe20003f25270 */
[----:B---3--:R-:W-:Y:S01]  /*0a20*/  UPRMT UR4, UR5, 0x654, UR4 ;  /* 0x0000065405047896 */ /* 0x008fe20008000004 */
[----:B------:R-:W-:-:S05]  /*0a30*/  IMAD.SHL.U32 R0, R0, 0x4, RZ ;  /* 0x0000000400007824 */ /* 0x000fca00078e00ff */
[----:B------:R-:W-:Y:S02]  /*0a40*/  LOP3.LUT R0, R0, 0x1fc, RZ, 0xc0, !PT ;  /* 0x000001fc00007812 */ /* 0x000fe400078ec0ff */
[-C--:B--2---:R-:W-:Y:S02]  /*0a50*/  FSETP.NAN.AND P4, PT, R7, R7.reuse, PT ;  /* 0x000000070700720b */ /* 0x084fe40003f88000 */
[----:B------:R-:W-:Y:S02]  /*0a60*/  FSETP.NAN.AND P5, PT, R6, R6, PT ;  /* 0x000000060600720b */ /* 0x000fe40003fa8000 */
[----:B------:R-:W-:Y:S02]  /*0a70*/  FSETP.GEU.AND P3, PT, R19, R7, PT ;  /* 0x000000071300720b */ /* 0x000fe40003f6e000 */
[----:B------:R-:W-:Y:S02]  /*0a80*/  FSETP.NAN.AND P6, PT, R5, R5, PT ;  /* 0x000000050500720b */ /* 0x000fe40003fc8000 */
[----:B------:R-:W-:-:S05]  /*0a90*/  FSETP.NAN.AND P0, PT, R4, R4, PT ;  /* 0x000000040400720b */ /* 0x000fca0003f08000 */
[----:B------:R-:W-:Y:S02]  /*0aa0*/  @!P4 SEL R7, R7, R19, !P3 ;  /* 0x000000130707c207 */ /* 0x000fe40005800000 */
[----:B------:R-:W-:-:S04]  /*0ab0*/  FSETP.GEU.AND P4, PT, R18, R6, PT ;  /* 0x000000061200720b */ /* 0x000fc80003f8e000 */
[----:B------:R-:W-:Y:S02]  /*0ac0*/  @!P5 SEL R6, R6, R18, !P4 ;  /* 0x000000120606d207 */ /* 0x000fe40006000000 */
[----:B------:R-:W-:-:S04]  /*0ad0*/  FSETP.GEU.AND P5, PT, R17, R5, PT ;  /* 0x000000051100720b */ /* 0x000fc80003fae000 */
[----:B------:R-:W-:Y:S02]  /*0ae0*/  @!P6 SEL R5, R5, R17, !P5 ;  /* 0x000000110505e207 */ /* 0x000fe40006800000 */
[----:B------:R-:W-:-:S04]  /*0af0*/  FSETP.GEU.AND P6, PT, R16, R4, PT ;  /* 0x000000041000720b */ /* 0x000fc80003fce000 */
[----:B------:R-:W-:Y:S02]  /*0b00*/  @!P0 SEL R4, R4, R16, !P6 ;  /* 0x0000001004048207 */ /* 0x000fe40007000000 */
[----:B------:R-:W-:-:S04]  /*0b10*/  ISETP.NE.AND P0, PT, R21, RZ, PT ;  /* 0x000000ff1500720c */ /* 0x000fc80003f05270 */
[----:B------:R-:W-:Y:S02]  /*0b20*/  SEL R8, RZ, 0x1, !P0 ;  /* 0x00000001ff087807 */ /* 0x000fe40004000000 */
        /* <DEDUP_REMOVED lines=11> */
[----:B------:R-:W-:Y:S02]  /*0be0*/  SEL R8, R8, 0x2, P0 ;  /* 0x0000000208087807 */ /* 0x000fe40000000000 */
[----:B------:R-:W-:-:S04]  /*0bf0*/  ISETP.NE.AND P0, PT, R24, RZ, PT ;  /* 0x000000ff1800720c */ /* 0x000fc80003f05270 */
[----:B------:R-:W-:Y:S02]  /*0c00*/  SEL R16, R16, 0x2, P0 ;  /* 0x0000000210107807 */ /* 0x000fe40000000000 */
[----:B------:R-:W-:-:S04]  /*0c10*/  ISETP.NE.AND P0, PT, R25, RZ, PT ;  /* 0x000000ff1900720c */ /* 0x000fc80003f05270 */
[----:B------:R-:W-:Y:S02]  /*0c20*/  SEL R18, R18, 0x2, P0 ;  /* 0x0000000212127807 */ /* 0x000fe40000000000 */
[----:B------:R-:W-:Y:S02]  /*0c30*/  ISETP.NE.AND P0, PT, R22, RZ, PT ;  /* 0x000000ff1600720c */ /* 0x000fe40003f05270 */
[----:B------:R-:W-:Y:S01]  /*0c40*/  SEL R21, R18, 0x3, P1 ;  /* 0x0000000312157807 */ /* 0x000fe20000800000 */
[----:B------:R-:W1:Y:S01]  /*0c50*/  LDC.64 R22, c[0x0][0x218] ;  /* 0x00008600ff167b82 */ /* 0x000e620000000a00 */
[----:B------:R-:W-:Y:S02]  /*0c60*/  SEL R17, R17, 0x2, P0 ;  /* 0x0000000211117807 */ /* 0x000fe40000000000 */
[----:B------:R-:W-:-:S04]  /*0c70*/  ISETP.NE.AND P1, PT, R29, RZ, PT ;  /* 0x000000ff1d00720c */ /* 0x000fc80003f25270 */
[----:B------:R-:W-:Y:S02]  /*0c80*/  SEL R26, R17, 0x3, P1 ;  /* 0x00000003111a7807 */ /* 0x000fe40000800000 */
[----:B------:R-:W-:-:S04]  /*0c90*/  ISETP.NE.AND P1, PT, R30, RZ, PT ;  /* 0x000000ff1e00720c */ /* 0x000fc80003f25270 */
[----:B------:R-:W-:Y:S02]  /*0ca0*/  SEL R24, R16, 0x3, P1 ;  /* 0x0000000310187807 */ /* 0x000fe40000800000 */
[----:B------:R-:W-:-:S04]  /*0cb0*/  ISETP.NE.AND P1, PT, R31, RZ, PT ;  /* 0x000000ff1f00720c */ /* 0x000fc80003f25270 */
[----:B------:R-:W-:Y:S02]  /*0cc0*/  SEL R27, R8, 0x3, P1 ;  /* 0x00000003081b7807 */ /* 0x000fe40000800000 */
[----:B------:R-:W2:Y:S01]  /*0cd0*/  S2R R8, SR_TID.X ;  /* 0x0000000000087919 */ /* 0x000ea20000002100 */
[----:B------:R-:W-:Y:S01]  /*0ce0*/  ISETP.NE.AND P0, PT, R11, RZ, PT ;  /* 0x000000ff0b00720c */ /* 0x000fe20003f05270 */
[----:B--2---:R-:W-:-:S05]  /*0cf0*/  IMAD.SHL.U32 R8, R8, 0x8, RZ ;  /* 0x0000000808087824 */ /* 0x004fca00078e00ff */
[----:B------:R-:W-:-:S04]  /*0d00*/  LOP3.LUT R8, R8, 0x3f8, RZ, 0xc0, !PT ;  /* 0x000003f808087812 */ /* 0x000fc800078ec0ff */
[----:B------:R-:W-:-:S05]  /*0d10*/  LEA R29, R8, UR4, 0x2 ;  /* 0x00000004081d7c11 */ /* 0x000fca000f8e10ff */
[----:B------:R-:W-:Y:S04]  /*0d20*/  STS.128 [R29], R12 ;  /* 0x0000000c1d007388 */ /* 0x000fe80000000c00 */
[----:B------:R2:W-:Y:S01]  /*0d30*/  STS.128 [R29+0x10], R4 ;  /* 0x000010041d007388 */ /* 0x0005e20000000c00 */
[----:B------:R-:W-:Y:S02]  /*0d40*/  SEL R19, R19, 0x2, P0 ;  /* 0x0000000213137807 */ /* 0x000fe40000000000 */
[----:B------:R-:W-:Y:S01]  /*0d50*/  LEA R30, R0, UR4, 0x2 ;  /* 0x00000004001e7c11 */ /* 0x000fe2000f8e10ff */
[----:B------:R-:W-:Y:S01]  /*0d60*/  ULDC.64 UR4, c[0x0][0x218] ;  /* 0x0000860000047ab9 */ /* 0x000fe20000000a00 */
[----:B------:R-:W-:Y:S01]  /*0d70*/  BAR.SYNC.DEFER_BLOCKING 0x0 ;  /* 0x0000000000007b1d */ /* 0x000fe20000010000 */
[----:B------:R-:W-:-:S02]  /*0d80*/  ISETP.NE.AND P0, PT, R10, RZ, PT ;  /* 0x000000ff0a00720c */ /* 0x000fc40003f05270 */
[----:B------:R-:W-:Y:S02]  /*0d90*/  ISETP.NE.AND P1, PT, R9, RZ, PT ;  /* 0x000000ff0900720c */ /* 0x000fe40003f25270 */
[----:B------:R-:W-:Y:S02]  /*0da0*/  SEL R25, R19, 0x3, P3 ;  /* 0x0000000313197807 */ /* 0x000fe40001800000 */
[----:B------:R-:W-:Y:S01]  /*0db0*/  SEL R20, R20, 0x2, P0 ;  /* 0x0000000214147807 */ /* 0x000fe20000000000 */
[----:B------:R-:W3:Y:S04]  /*0dc0*/  LDS.128 R8, [R30] ;  /* 0x000000001e087984 */ /* 0x000ee80000000c00 */
[----:B------:R-:W4:Y:S01]  /*0dd0*/  LDS.128 R16, [R30+0x800] ;  /* 0x000800001e107984 */ /* 0x000f220000000c00 */
[----:B------:R-:W-:-:S02]  /*0de0*/  ISETP.NE.AND P0, PT, R36, RZ, PT ;  /* 0x000000ff2400720c */ /* 0x000fc40003f05270 */
[----:B------:R-:W-:Y:S02]  /*0df0*/  ISETP.NE.AND P3, PT, R32, RZ, PT ;  /* 0x000000ff2000720c */ /* 0x000fe40003f65270 */
[----:B------:R-:W-:Y:S02]  /*0e00*/  PRMT R21, R26, 0x3340, R21 ;  /* 0x000033401a157816 */ /* 0x000fe40000000015 */
[----:B------:R-:W-:Y:S02]  /*0e10*/  SEL R28, R20, 0x3, P4 ;  /* 0x00000003141c7807 */ /* 0x000fe40002000000 */
[----:B------:R-:W-:Y:S02]  /*0e20*/  SEL R26, RZ, 0x1, !P3 ;  /* 0x00000001ff1a7807 */ /* 0x000fe40005800000 */
[----:B------:R-:W-:Y:S02]  /*0e30*/  SEL R20, RZ, 0x1, !P0 ;  /* 0x00000001ff147807 */ /* 0x000fe40004000000 */
[----:B------:R-:W-:-:S02]  /*0e40*/  SEL R26, R26, 0x2, P1 ;  /* 0x000000021a1a7807 */ /* 0x000fc40000800000 */
[----:B------:R-:W-:Y:S02]  /*0e50*/  SEL R20, R20, 0x2, P2 ;  /* 0x0000000214147807 */ /* 0x000fe40001000000 */
[----:B--2---:R-:W-:Y:S02]  /*0e60*/  LOP3.LUT R5, R3, R0, RZ, 0xfc, !PT ;  /* 0x0000000003057212 */ /* 0x004fe400078efcff */
[----:B------:R-:W-:Y:S02]  /*0e70*/  SEL R26, R26, 0x3, P5 ;  /* 0x000000031a1a7807 */ /* 0x000fe40002800000 */
[----:B------:R-:W-:Y:S02]  /*0e80*/  SEL R7, R20, 0x3, P6 ;  /* 0x0000000314077807 */ /* 0x000fe40003000000 */
[----:B------:R-:W-:Y:S02]  /*0e90*/  SHF.R.S32.HI R0, RZ, 0x1f, R3 ;  /* 0x0000001fff007819 */ /* 0x000fe40000011403 */
[----:B------:R-:W-:-:S02]  /*0ea0*/  LEA R4, P0, R5, UR4, 0x2 ;  /* 0x0000000405047c11 */ /* 0x000fc4000f8010ff */
[----:B------:R-:W-:Y:S02]  /*0eb0*/  PRMT R24, R27, 0x3340, R24 ;  /* 0x000033401b187816 */ /* 0x000fe40000000018 */
[----:B------:R-:W-:Y:S02]  /*0ec0*/  PRMT R25, R28, 0x3340, R25 ;  /* 0x000033401c197816 */ /* 0x000fe40000000019 */
[----:B------:R-:W-:Y:S02]  /*0ed0*/  IADD3 R6, P1, R2, UR8, RZ ;  /* 0x0000000802067c10 */ /* 0x000fe4000ff3e0ff */
[----:B------:R-:W-:Y:S01]  /*0ee0*/  PRMT R26, R7, 0x3340, R26 ;  /* 0x00003340071a7816 */ /* 0x000fe2000000001a */
[C---:B-1----:R-:W-:Y:S01]  /*0ef0*/  IMAD.WIDE R22, R5.reuse, 0x4, R22 ;  /* 0x0000000405167825 */ /* 0x042fe200078e0216 */
[----:B------:R-:W-:Y:S02]  /*0f00*/  LEA.HI.X R5, R5, UR5, R0, 0x2, P0 ;  /* 0x0000000505057c11 */ /* 0x000fe400080f1400 */
[----:B------:R-:W-:-:S02]  /*0f10*/  LEA.HI.X.SX32 R7, R2, UR9, 0x1, P1 ;  /* 0x0000000902077c11 */ /* 0x000fc400088f0eff */
[----:B------:R-:W-:Y:S02]  /*0f20*/  PRMT R24, R24, 0x5410, R21 ;  /* 0x0000541018187816 */ /* 0x000fe40000000015 */
[----:B------:R-:W-:Y:S01]  /*0f30*/  PRMT R25, R26, 0x5410, R25 ;  /* 0x000054101a197816 */ /* 0x000fe20000000019 */
[----:B---3--:R-:W-:Y:S04]  /*0f40*/  STG.E.128 desc[UR6][R22.64], R8 ;  /* 0x0000000816007986 */ /* 0x008fe8000c101d06 */
[----:B----4-:R-:W-:Y:S04]  /*0f50*/  STG.E.128 desc[UR6][R4.64+0x800], R16 ;  /* 0x0008001004007986 */ /* 0x010fe8000c101d06 */
[----:B------:R-:W-:Y:S01]  /*0f60*/  STG.E.64 desc[UR6][R6.64], R24 ;  /* 0x0000001806007986 */ /* 0x000fe2000c101b06 */
[----:B------:R-:W-:Y:S05]  /*0f70*/  EXIT ;  /* 0x000000000000794d */ /* 0x000fea0003800000 */
.L_x_0:
[----:B------:R-:W-:-:S00]  /*0f80*/  BRA `(.L_x_0) ;  /* 0xfffffffc00fc7947 */ /* 0x000fc0000383ffff */
[----:B------:R-:W-:-:S00]  /*0f90*/  NOP ;  /* 0x0000000000007918 */ /* 0x000fc00000000000 */
        /* <DEDUP_REMOVED lines=14> */
.L_x_1:


//--------------------- .nv.shared.triton_poi_fused_max_pool2d_with_indices_17 --------------------------
	.section	.nv.shared.triton_poi_fused_max_pool2d_with_indices_17,"aw",@nobits
	.sectionflags	@""
	.align	16
	.zero		1024


//--------------------- .nv.constant0.triton_poi_fused_max_pool2d_with_indices_17 --------------------------
	.section	.nv.constant0.triton_poi_fused_max_pool2d_with_indices_17,"a",@progbits
	.sectionflags	@""
	.align	4
.nv.constant0.triton_poi_fused_max_pool2d_with_indices_17:
	.zero		556
